	.headerflags	@"EF_CUDA_TEXMODE_UNIFIED EF_CUDA_64BIT_ADDRESS EF_CUDA_SM89 EF_CUDA_VIRTUAL_SM(EF_CUDA_SM89)"
	.elftype	@"ET_EXEC"


//--------------------- .nv.info                  --------------------------
	.section	.nv.info,"",@"SHT_CUDA_INFO"
	.align	4


	//----- nvinfo : EIATTR_REGCOUNT
	.align		4
        /*0000*/ 	.byte	0x04, 0x2f
        /*0002*/ 	.short	(.L_1 - .L_0)
	.align		4
.L_0:
        /*0004*/ 	.word	index@(triton_per_fused_add_mul_pow_reciprocal_select_sum_unsqueeze_29)
        /*0008*/ 	.word	0x00000012


	//----- nvinfo : EIATTR_FRAME_SIZE
	.align		4
.L_1:
        /*000c*/ 	.byte	0x04, 0x11
        /*000e*/ 	.short	(.L_3 - .L_2)
	.align		4
.L_2:
        /*0010*/ 	.word	index@(triton_per_fused_add_mul_pow_reciprocal_select_sum_unsqueeze_29)
        /*0014*/ 	.word	0x00000000


	//----- nvinfo : EIATTR_MIN_STACK_SIZE
	.align		4
.L_3:
        /*0018*/ 	.byte	0x04, 0x12
        /*001a*/ 	.short	(.L_5 - .L_4)
	.align		4
.L_4:
        /*001c*/ 	.word	index@(triton_per_fused_add_mul_pow_reciprocal_select_sum_unsqueeze_29)
        /*0020*/ 	.word	0x00000000
.L_5:


//--------------------- .nv.info.triton_per_fused_add_mul_pow_reciprocal_select_sum_unsqueeze_29 --------------------------
	.section	.nv.info.triton_per_fused_add_mul_pow_reciprocal_select_sum_unsqueeze_29,"",@"SHT_CUDA_INFO"
	.sectionflags	@""
	.align	4


	//----- nvinfo : EIATTR_CUDA_API_VERSION
	.align		4
        /*0000*/ 	.byte	0x04, 0x37
        /*0002*/ 	.short	(.L_7 - .L_6)
.L_6:
        /*0004*/ 	.word	0x00000080


	//----- nvinfo : EIATTR_PARAM_CBANK
	.align		4
.L_7:
        /*0008*/ 	.byte	0x04, 0x0a
        /*000a*/ 	.short	(.L_9 - .L_8)
	.align		4
.L_8:
        /*000c*/ 	.word	index@(.nv.constant0.triton_per_fused_add_mul_pow_reciprocal_select_sum_unsqueeze_29)
        /*0010*/ 	.short	0x0160
        /*0012*/ 	.short	0x0028


	//----- nvinfo : EIATTR_CBANK_PARAM_SIZE
	.align		4
.L_9:
        /*0014*/ 	.byte	0x03, 0x19
        /*0016*/ 	.short	0x0028


	//----- nvinfo : EIATTR_KPARAM_INFO
	.align		4
        /*0018*/ 	.byte	0x04, 0x17
        /*001a*/ 	.short	(.L_11 - .L_10)
.L_10:
        /*001c*/ 	.word	0x00000000
        /*0020*/ 	.short	0x0004
        /*0022*/ 	.short	0x0020
        /*0024*/ 	.byte	0x00, 0xf4, 0x21, 0x00


	//----- nvinfo : EIATTR_KPARAM_INFO
	.align		4
.L_11:
        /*0028*/ 	.byte	0x04, 0x17
        /*002a*/ 	.short	(.L_13 - .L_12)
.L_12:
        /*002c*/ 	.word	0x00000000
        /*0030*/ 	.short	0x0003
        /*0032*/ 	.short	0x0018
        /*0034*/ 	.byte	0x00, 0xf0, 0x11, 0x00


	//----- nvinfo : EIATTR_KPARAM_INFO
	.align		4
.L_13:
        /*0038*/ 	.byte	0x04, 0x17
        /*003a*/ 	.short	(.L_15 - .L_14)
.L_14:
        /*003c*/ 	.word	0x00000000
        /*0040*/ 	.short	0x0002
        /*0042*/ 	.short	0x0010
        /*0044*/ 	.byte	0x00, 0xf4, 0x21, 0x00


	//----- nvinfo : EIATTR_KPARAM_INFO
	.align		4
.L_15:
        /*0048*/ 	.byte	0x04, 0x17
        /*004a*/ 	.short	(.L_17 - .L_16)
.L_16:
        /*004c*/ 	.word	0x00000000
        /*0050*/ 	.short	0x0001
        /*0052*/ 	.short	0x0008
        /*0054*/ 	.byte	0x00, 0xf4, 0x21, 0x00


	//----- nvinfo : EIATTR_KPARAM_INFO
	.align		4
.L_17:
        /*0058*/ 	.byte	0x04, 0x17
        /*005a*/ 	.short	(.L_19 - .L_18)
.L_18:
        /*005c*/ 	.word	0x00000000
        /*0060*/ 	.short	0x0000
        /*0062*/ 	.short	0x0000
        /*0064*/ 	.byte	0x00, 0xf4, 0x21, 0x00


	//----- nvinfo : EIATTR_MAXREG_COUNT
	.align		4
.L_19:
        /*0068*/ 	.byte	0x03, 0x1b
        /*006a*/ 	.short	0x00ff


	//----- nvinfo : EIATTR_COOP_GROUP_MASK_REGIDS
	.align		4
        /*006c*/ 	.byte	0x04, 0x29
        /*006e*/ 	.short	(.L_21 - .L_20)


	//   ....[0]....
.L_20:
        /*0070*/ 	.word	0xffffffff


	//   ....[1]....
        /*0074*/ 	.word	0xffffffff


	//   ....[2]....
        /*0078*/ 	.word	0xffffffff


	//   ....[3]....
        /*007c*/ 	.word	0xffffffff


	//   ....[4]....
        /*0080*/ 	.word	0xffffffff


	//   ....[5]....
        /*0084*/ 	.word	0xffffffff


	//----- nvinfo : EIATTR_COOP_GROUP_INSTR_OFFSETS
	.align		4
.L_21:
        /*0088*/ 	.byte	0x04, 0x28
        /*008a*/ 	.short	(.L_23 - .L_22)


	//   ....[0]....
.L_22:
        /*008c*/ 	.word	0x000000c0


	//   ....[1]....
        /*0090*/ 	.word	0x000000f0


	//   ....[2]....
        /*0094*/ 	.word	0x00000110


	//   ....[3]....
        /*0098*/ 	.word	0x00000130


	//   ....[4]....
        /*009c*/ 	.word	0x00000150


	//   ....[5]....
        /*00a0*/ 	.word	0x000001d0


	//----- nvinfo : EIATTR_EXIT_INSTR_OFFSETS
	.align		4
.L_23:
        /*00a4*/ 	.byte	0x04, 0x1c
        /*00a6*/ 	.short	(.L_25 - .L_24)


	//   ....[0]....
.L_24:
        /*00a8*/ 	.word	0x00000340


	//----- nvinfo : EIATTR_REQNTID
	.align		4
.L_25:
        /*00ac*/ 	.byte	0x04, 0x10
        /*00ae*/ 	.short	(.L_27 - .L_26)
.L_26:
        /*00b0*/ 	.word	0x00000040
        /*00b4*/ 	.word	0x00000001
        /*00b8*/ 	.word	0x00000001
.L_27:


//--------------------- .nv.callgraph             --------------------------
	.section	.nv.callgraph,"",@"SHT_CUDA_CALLGRAPH"
	.align	4
	.sectionentsize	8
	.align		4
        /*0000*/ 	.word	0x00000000
	.align		4
        /*0004*/ 	.word	0xffffffff
	.align		4
        /*0008*/ 	.word	0x00000000
	.align		4
        /*000c*/ 	.word	0xfffffffe
	.align		4
        /*0010*/ 	.word	0x00000000
	.align		4
        /*0014*/ 	.word	0xfffffffd
	.align		4
        /*0018*/ 	.word	0x00000000
	.align		4
        /*001c*/ 	.word	0xfffffffc


//--------------------- .nv.rel.action            --------------------------
	.section	.nv.rel.action,"",@"SHT_CUDA_RELOCINFO"
	.align	8
	.sectionentsize	8
        /*0000*/ 	.byte	0x73, 0x00, 0x00, 0x00, 0x00, 0x00, 0x00, 0x00, 0x00, 0x00, 0x00, 0x11, 0x25, 0x00, 0x05, 0x36


//--------------------- .nv.constant0.triton_per_fused_add_mul_pow_reciprocal_select_sum_unsqueeze_29 --------------------------
	.section	.nv.constant0.triton_per_fused_add_mul_pow_reciprocal_select_sum_unsqueeze_29,"a",@progbits
	.sectionflags	@""
	.align	4
.nv.constant0.triton_per_fused_add_mul_pow_reciprocal_select_sum_unsqueeze_29:
	.zero		392


//--------------------- .text.triton_per_fused_add_mul_pow_reciprocal_select_sum_unsqueeze_29 --------------------------
	.section	.text.triton_per_fused_add_mul_pow_reciprocal_select_sum_unsqueeze_29,"ax",@progbits
	.sectionflags	@"SHF_BARRIERS=1"
	.sectioninfo	@"SHI_REGISTERS=18"
	.align	128
        .global         triton_per_fused_add_mul_pow_reciprocal_select_sum_unsqueeze_29
        .type           triton_per_fused_add_mul_pow_reciprocal_select_sum_unsqueeze_29,@function
        .size           triton_per_fused_add_mul_pow_reciprocal_select_sum_unsqueeze_29,(.L_x_1 - triton_per_fused_add_mul_pow_reciprocal_select_sum_unsqueeze_29)
        .other          triton_per_fused_add_mul_pow_reciprocal_select_sum_unsqueeze_29,@"STO_CUDA_ENTRY STV_DEFAULT"
triton_per_fused_add_mul_pow_reciprocal_select_sum_unsqueeze_29:
.text.triton_per_fused_add_mul_pow_reciprocal_select_sum_unsqueeze_29:
[----:B------:R-:W-:Y:S02]  /*0000*/  MOV R1, c[0x0][0x28] ;  /* 0x00000a0000017a02 */ /* 0x000fe40000000f00 */
[----:B------:R-:W0:Y:S01]  /*0010*/  S2R R13, SR_TID.X ;  /* 0x00000000000d7919 */ /* 0x000e220000002100 */
[----:B------:R-:W-:Y:S01]  /*0020*/  MOV R15, 0x4 ;  /* 0x00000004000f7802 */ /* 0x000fe20000000f00 */
[----:B------:R-:W-:Y:S01]  /*0030*/  ULDC.64 UR4, c[0x0][0x118] ;  /* 0x0000460000047ab9 */ /* 0x000fe20000000a00 */
[----:B0-----:R-:W-:-:S05]  /*0040*/  LOP3.LUT R4, R13, 0x3f, RZ, 0xc0, !PT ;  /* 0x0000003f0d047812 */ /* 0x001fca00078ec0ff */
[----:B------:R-:W-:-:S05]  /*0050*/  IMAD.WIDE.U32 R2, R4, R15, c[0x0][0x168] ;  /* 0x00005a0004027625 */ /* 0x000fca00078e000f */
[----:B------:R0:W2:Y:S01]  /*0060*/  LDG.E R0, [R2.64+0x1700] ;  /* 0x0017000402007981 */ /* 0x0000a2000c1e1900 */
[C---:B------:R-:W-:Y:S02]  /*0070*/  LOP3.LUT P0, RZ, R13.reuse, 0x1f, RZ, 0xc0, !PT ;  /* 0x0000001f0dff7812 */ /* 0x040fe4000780c0ff */
[----:B------:R-:W-:Y:S02]  /*0080*/  ISETP.GE.AND P1, PT, R13, 0x2, PT ;  /* 0x000000020d00780c */ /* 0x000fe40003f26270 */
[----:B0-----:R-:W-:-:S04]  /*0090*/  SHF.R.U32.HI R2, RZ, 0x3, R13 ;  /* 0x00000003ff027819 */ /* 0x001fc8000001160d */
[----:B------:R-:W-:Y:S01]  /*00a0*/  LOP3.LUT R3, R2, 0x4, RZ, 0xc0, !PT ;  /* 0x0000000402037812 */ /* 0x000fe200078ec0ff */
[----:B--2---:R-:W-:-:S06]  /*00b0*/  FMUL R5, R0, R0 ;  /* 0x0000000000057220 */ /* 0x004fcc0000400000 */
[----:B------:R-:W0:Y:S02]  /*00c0*/  SHFL.BFLY PT, R5, R5, 0x10, 0x1f ;  /* 0x0e001f0005057f89 */ /* 0x000e2400000e0000 */
[----:B0-----:R-:W-:Y:S01]  /*00d0*/  FFMA R6, R0, R0, R5 ;  /* 0x0000000000067223 */ /* 0x001fe20000000005 */
[----:B------:R-:W-:-:S04]  /*00e0*/  LOP3.LUT R5, R13, 0x1, RZ, 0xc0, !PT ;  /* 0x000000010d057812 */ /* 0x000fc800078ec0ff */
[----:B------:R-:W0:Y:S02]  /*00f0*/  SHFL.BFLY PT, R7, R6, 0x8, 0x1f ;  /* 0x0d001f0006077f89 */ /* 0x000e2400000e0000 */
[----:B0-----:R-:W-:-:S05]  /*0100*/  FADD R7, R6, R7 ;  /* 0x0000000706077221 */ /* 0x001fca0000000000 */
[----:B------:R-:W0:Y:S02]  /*0110*/  SHFL.BFLY PT, R8, R7, 0x4, 0x1f ;  /* 0x0c801f0007087f89 */ /* 0x000e2400000e0000 */
[----:B0-----:R-:W-:-:S05]  /*0120*/  FADD R8, R7, R8 ;  /* 0x0000000807087221 */ /* 0x001fca0000000000 */
[----:B------:R-:W0:Y:S02]  /*0130*/  SHFL.BFLY PT, R9, R8, 0x2, 0x1f ;  /* 0x0c401f0008097f89 */ /* 0x000e2400000e0000 */
[----:B0-----:R-:W-:-:S05]  /*0140*/  FADD R9, R8, R9 ;  /* 0x0000000908097221 */ /* 0x001fca0000000000 */
[----:B------:R-:W0:Y:S02]  /*0150*/  SHFL.BFLY PT, R10, R9, 0x1, 0x1f ;  /* 0x0c201f00090a7f89 */ /* 0x000e2400000e0000 */
[----:B0-----:R-:W-:-:S05]  /*0160*/  FADD R10, R9, R10 ;  /* 0x0000000a090a7221 */ /* 0x001fca0000000000 */
[----:B------:R0:W-:Y:S04]  /*0170*/  @!P0 STS [R3], R10 ;  /* 0x0000000a03008388 */ /* 0x0001e80000000800 */
[----:B------:R-:W-:Y:S01]  /*0180*/  BAR.SYNC.DEFER_BLOCKING 0x0 ;  /* 0x0000000000007b1d */ /* 0x000fe20000010000 */
[----:B------:R-:W-:-:S04]  /*0190*/  ISETP.NE.U32.AND P0, PT, R5, 0x1, PT ;  /* 0x000000010500780c */ /* 0x000fc80003f05070 */
[----:B------:R-:W-:Y:S02]  /*01a0*/  ISETP.LT.AND P0, PT, R13, 0x2, P0 ;  /* 0x000000020d00780c */ /* 0x000fe40000701270 */
[----:B0-----:R-:W-:Y:S01]  /*01b0*/  MOV R3, 0x3e800000 ;  /* 0x3e80000000037802 */ /* 0x001fe20000000f00 */
[----:B------:R-:W0:Y:S04]  /*01c0*/  @!P1 LDS R11, [R13.X4] ;  /* 0x000000000d0b9984 */ /* 0x000e280000004800 */
[----:B0-----:R-:W0:Y:S02]  /*01d0*/  SHFL.BFLY PT, R2, R11, 0x1, 0x1f ;  /* 0x0c201f000b027f89 */ /* 0x001e2400000e0000 */
[----:B0-----:R-:W-:-:S05]  /*01e0*/  FADD R2, R11, R2 ;  /* 0x000000020b027221 */ /* 0x001fca0000000000 */
[----:B------:R-:W-:Y:S04]  /*01f0*/  @P0 STS [R13.X4], R2 ;  /* 0x000000020d000388 */ /* 0x000fe80000004800 */
[----:B------:R-:W-:Y:S06]  /*0200*/  BAR.SYNC.DEFER_BLOCKING 0x0 ;  /* 0x0000000000007b1d */ /* 0x000fec0000010000 */
[----:B------:R-:W0:Y:S02]  /*0210*/  LDS R5, [RZ] ;  /* 0x00000000ff057984 */ /* 0x000e240000000800 */
[----:B0-----:R-:W-:-:S02]  /*0220*/  FADD R6, R5, 9.9999999392252902908e-09 ;  /* 0x322bcc7705067421 */ /* 0x001fc40000000000 */
[----:B------:R-:W-:Y:S03]  /*0230*/  BAR.SYNC.DEFER_BLOCKING 0x0 ;  /* 0x0000000000007b1d */ /* 0x000fe60000010000 */
[C---:B------:R-:W-:Y:S02]  /*0240*/  FSETP.GT.AND P1, PT, |R6|.reuse, 8.50705917302346158658e+37, PT ;  /* 0x7e8000000600780b */ /* 0x040fe40003f24200 */
[----:B------:R-:W-:Y:S02]  /*0250*/  FSETP.GEU.AND P0, PT, |R6|, 1.175494350822287508e-38, PT ;  /* 0x008000000600780b */ /* 0x000fe40003f0e200 */
[----:B------:R-:W-:-:S09]  /*0260*/  FSEL R3, R3, 1, P1 ;  /* 0x3f80000003037808 */ /* 0x000fd20000800000 */
[----:B------:R-:W-:Y:S01]  /*0270*/  @P1 FMUL R6, R6, 0.25 ;  /* 0x3e80000006061820 */ /* 0x000fe20000400000 */
[C---:B------:R-:W-:Y:S01]  /*0280*/  ISETP.NE.AND P1, PT, R4.reuse, RZ, PT ;  /* 0x000000ff0400720c */ /* 0x040fe20003f25270 */
[----:B------:R-:W-:Y:S01]  /*0290*/  @!P0 FMUL R3, R3, 16777216 ;  /* 0x4b80000003038820 */ /* 0x000fe20000400000 */
[----:B------:R-:W-:Y:S01]  /*02a0*/  IMAD.WIDE.U32 R4, R4, R15, c[0x0][0x170] ;  /* 0x00005c0004047625 */ /* 0x000fe200078e000f */
[----:B------:R-:W-:-:S06]  /*02b0*/  @!P0 FMUL R6, R6, 16777216 ;  /* 0x4b80000006068820 */ /* 0x000fcc0000400000 */
[----:B------:R-:W0:Y:S04]  /*02c0*/  MUFU.RCP R6, R6 ;  /* 0x0000000600067308 */ /* 0x000e280000001000 */
[----:B------:R-:W-:Y:S01]  /*02d0*/  @!P1 MOV R2, c[0x0][0x160] ;  /* 0x0000580000029a02 */ /* 0x000fe20000000f00 */
[----:B0-----:R-:W-:Y:S01]  /*02e0*/  FMUL R7, R6, R3 ;  /* 0x0000000306077220 */ /* 0x001fe20000400000 */
[----:B------:R-:W-:-:S03]  /*02f0*/  @!P1 MOV R3, c[0x0][0x164] ;  /* 0x0000590000039a02 */ /* 0x000fc60000000f00 */
[----:B------:R-:W-:Y:S02]  /*0300*/  FADD R9, R7, R7 ;  /* 0x0000000707097221 */ /* 0x000fe40000000000 */
[----:B------:R-:W-:Y:S02]  /*0310*/  @!P1 STG.E [R2.64], R7 ;  /* 0x0000000702009986 */ /* 0x000fe4000c101904 */
[----:B------:R-:W-:-:S05]  /*0320*/  FMUL R9, R0, R9 ;  /* 0x0000000900097220 */ /* 0x000fca0000400000 */
[----:B------:R-:W-:Y:S01]  /*0330*/  STG.E [R4.64], R9 ;  /* 0x0000000904007986 */ /* 0x000fe2000c101904 */
[----:B------:R-:W-:Y:S05]  /*0340*/  EXIT ;  /* 0x000000000000794d */ /* 0x000fea0003800000 */
.L_x_0:
[----:B------:R-:W-:-:S00]  /*0350*/  BRA `(.L_x_0) ;  /* 0xfffffff000007947 */ /* 0x000fc0000383ffff */
[----:B------:R-:W-:-:S00]  /*0360*/  NOP ;  /* 0x0000000000007918 */ /* 0x000fc00000000000 */
        /* <DEDUP_REMOVED lines=9> */
.L_x_1:


//--------------------- .nv.shared.triton_per_fused_add_mul_pow_reciprocal_select_sum_unsqueeze_29 --------------------------
	.section	.nv.shared.triton_per_fused_add_mul_pow_reciprocal_select_sum_unsqueeze_29,"aw",@nobits
	.sectionflags	@""
	.align	16
